	.headerflags	@"EF_CUDA_TEXMODE_UNIFIED EF_CUDA_64BIT_ADDRESS EF_CUDA_ACCELERATORS EF_CUDA_SM90 EF_CUDA_VIRTUAL_SM(EF_CUDA_SM90)"
	.elftype	@"ET_EXEC"


//--------------------- .nv.info                  --------------------------
	.section	.nv.info,"",@"SHT_CUDA_INFO"
	.align	4


	//----- nvinfo : EIATTR_REGCOUNT
	.align		4
        /*0000*/ 	.byte	0x04, 0x2f
        /*0002*/ 	.short	(.L_1 - .L_0)
	.align		4
.L_0:
        /*0004*/ 	.word	index@(triton_poi_fused_add_clamp_132)
        /*0008*/ 	.word	0x0000000b


	//----- nvinfo : EIATTR_MIN_STACK_SIZE
	.align		4
.L_1:
        /*000c*/ 	.byte	0x04, 0x12
        /*000e*/ 	.short	(.L_3 - .L_2)
	.align		4
.L_2:
        /*0010*/ 	.word	index@(triton_poi_fused_add_clamp_132)
        /*0014*/ 	.word	0x00000000


	//----- nvinfo : EIATTR_FRAME_SIZE
	.align		4
.L_3:
        /*0018*/ 	.byte	0x04, 0x11
        /*001a*/ 	.short	(.L_5 - .L_4)
	.align		4
.L_4:
        /*001c*/ 	.word	index@(triton_poi_fused_add_clamp_132)
        /*0020*/ 	.word	0x00000000


	//----- nvinfo : EIATTR_MIN_STACK_SIZE
	.align		4
.L_5:
        /*0024*/ 	.byte	0x04, 0x12
        /*0026*/ 	.short	(.L_7 - .L_6)
	.align		4
.L_6:
        /*0028*/ 	.word	index@(triton_poi_fused_add_clamp_132)
        /*002c*/ 	.word	0x00000000
.L_7:


//--------------------- .nv.info.triton_poi_fused_add_clamp_132 --------------------------
	.section	.nv.info.triton_poi_fused_add_clamp_132,"",@"SHT_CUDA_INFO"
	.sectionflags	@""
	.align	4


	//----- nvinfo : EIATTR_CUDA_API_VERSION
	.align		4
        /*0000*/ 	.byte	0x04, 0x37
        /*0002*/ 	.short	(.L_9 - .L_8)
.L_8:
        /*0004*/ 	.word	0x0000007c


	//----- nvinfo : EIATTR_KPARAM_INFO
	.align		4
.L_9:
        /*0008*/ 	.byte	0x04, 0x17
        /*000a*/ 	.short	(.L_11 - .L_10)
.L_10:
        /*000c*/ 	.word	0x00000000
        /*0010*/ 	.short	0x0001
        /*0012*/ 	.short	0x0008
        /*0014*/ 	.byte	0x00, 0xf0, 0x11, 0x00


	//----- nvinfo : EIATTR_KPARAM_INFO
	.align		4
.L_11:
        /*0018*/ 	.byte	0x04, 0x17
        /*001a*/ 	.short	(.L_13 - .L_12)
.L_12:
        /*001c*/ 	.word	0x00000000
        /*0020*/ 	.short	0x0000
        /*0022*/ 	.short	0x0000
        /*0024*/ 	.byte	0x00, 0xf4, 0x21, 0x00


	//----- nvinfo : EIATTR_SPARSE_MMA_MASK
	.align		4
.L_13:
        /*0028*/ 	.byte	0x03, 0x50
        /*002a*/ 	.short	0x0000


	//----- nvinfo : EIATTR_MAXREG_COUNT
	.align		4
        /*002c*/ 	.byte	0x03, 0x1b
        /*002e*/ 	.short	0x00ff


	//----- nvinfo : EIATTR_EXIT_INSTR_OFFSETS
	.align		4
        /*0030*/ 	.byte	0x04, 0x1c
        /*0032*/ 	.short	(.L_15 - .L_14)


	//   ....[0]....
.L_14:
        /*0034*/ 	.word	0x000001b0


	//   ....[1]....
        /*0038*/ 	.word	0x00000200


	//----- nvinfo : EIATTR_REQNTID
	.align		4
.L_15:
        /*003c*/ 	.byte	0x04, 0x10
        /*003e*/ 	.short	(.L_17 - .L_16)
.L_16:
        /*0040*/ 	.word	0x00000020
        /*0044*/ 	.word	0x00000001
        /*0048*/ 	.word	0x00000001


	//----- nvinfo : EIATTR_CBANK_PARAM_SIZE
	.align		4
.L_17:
        /*004c*/ 	.byte	0x03, 0x19
        /*004e*/ 	.short	0x000c


	//----- nvinfo : EIATTR_PARAM_CBANK
	.align		4
        /*0050*/ 	.byte	0x04, 0x0a
        /*0052*/ 	.short	(.L_19 - .L_18)
	.align		4
.L_18:
        /*0054*/ 	.word	index@(.nv.constant0.triton_poi_fused_add_clamp_132)
        /*0058*/ 	.short	0x0210
        /*005a*/ 	.short	0x000c


	//----- nvinfo : EIATTR_SW_WAR
	.align		4
.L_19:
        /*005c*/ 	.byte	0x04, 0x36
        /*005e*/ 	.short	(.L_21 - .L_20)
.L_20:
        /*0060*/ 	.word	0x00000008
.L_21:


//--------------------- .nv.callgraph             --------------------------
	.section	.nv.callgraph,"",@"SHT_CUDA_CALLGRAPH"
	.align	4
	.sectionentsize	8
	.align		4
        /*0000*/ 	.word	0x00000000
	.align		4
        /*0004*/ 	.word	0xffffffff
	.align		4
        /*0008*/ 	.word	0x00000000
	.align		4
        /*000c*/ 	.word	0xfffffffe
	.align		4
        /*0010*/ 	.word	0x00000000
	.align		4
        /*0014*/ 	.word	0xfffffffd
	.align		4
        /*0018*/ 	.word	0x00000000
	.align		4
        /*001c*/ 	.word	0xfffffffc


//--------------------- .text.triton_poi_fused_add_clamp_132 --------------------------
	.section	.text.triton_poi_fused_add_clamp_132,"ax",@progbits
	.align	128
        .global         triton_poi_fused_add_clamp_132
        .type           triton_poi_fused_add_clamp_132,@function
        .size           triton_poi_fused_add_clamp_132,(.L_x_1 - triton_poi_fused_add_clamp_132)
        .other          triton_poi_fused_add_clamp_132,@"STO_CUDA_ENTRY STV_DEFAULT"
triton_poi_fused_add_clamp_132:
.text.triton_poi_fused_add_clamp_132:
[----:B------:R-:W0:Y:S02]  /*0000*/  LDC R1, c[0x0][0x28] ;  /* 0x00000a00ff017b82 */ /* 0x000e240000000800 */
[----:B------:R-:W1:Y:S01]  /*0010*/  S2R R0, SR_TID.X ;  /* 0x0000000000007919 */ /* 0x000e620000002100 */
[----:B------:R-:W-:Y:S01]  /*0020*/  IMAD.MOV.U32 R3, RZ, RZ, 0x3e800000 ;  /* 0x3e800000ff037424 */ /* 0x000fe200078e00ff */
[----:B------:R-:W2:Y:S01]  /*0030*/  S2R R5, SR_CTAID.X ;  /* 0x0000000000057919 */ /* 0x000ea20000002500 */
[----:B-1----:R-:W-:-:S05]  /*0040*/  IMAD.SHL.U32 R0, R0, 0x2, RZ ;  /* 0x0000000200007824 */ /* 0x002fca00078e00ff */
[----:B------:R-:W-:-:S05]  /*0050*/  LOP3.LUT R0, R0, 0x3e, RZ, 0xc0, !PT ;  /* 0x0000003e00007812 */ /* 0x000fca00078ec0ff */
[----:B--2---:R-:W-:-:S05]  /*0060*/  IMAD R5, R5, 0x40, R0 ;  /* 0x0000004005057824 */ /* 0x004fca00078e0200 */
[----:B------:R-:W-:Y:S02]  /*0070*/  IADD3 R0, R5, 0x1, RZ ;  /* 0x0000000105007810 */ /* 0x000fe40007ffe0ff */
[----:B------:R-:W-:Y:S02]  /*0080*/  I2FP.F32.S32 R2, R5 ;  /* 0x0000000500027245 */ /* 0x000fe40000201400 */
[----:B------:R-:W-:Y:S02]  /*0090*/  I2FP.F32.S32 R0, R0 ;  /* 0x0000000000007245 */ /* 0x000fe40000201400 */
[----:B------:R-:W-:Y:S01]  /*00a0*/  ISETP.GE.AND P0, PT, R5, 0x40, PT ;  /* 0x000000400500780c */ /* 0x000fe20003f06270 */
[----:B------:R-:W-:Y:S02]  /*00b0*/  FADD R2, R2, 0.5 ;  /* 0x3f00000002027421 */ /* 0x000fe40000000000 */
[----:B------:R-:W-:Y:S02]  /*00c0*/  FADD R0, R0, 0.5 ;  /* 0x3f00000000007421 */ /* 0x000fe40000000000 */
[----:B------:R-:W-:-:S02]  /*00d0*/  FFMA R2, R2, R3, -0.5 ;  /* 0xbf00000002027423 */ /* 0x000fc40000000003 */
[----:B------:R-:W-:-:S03]  /*00e0*/  FFMA R0, R0, R3, -0.5 ;  /* 0xbf00000000007423 */ /* 0x000fc60000000003 */
[----:B------:R-:W-:Y:S02]  /*00f0*/  FMNMX R4, RZ, R2, !PT ;  /* 0x00000002ff047209 */ /* 0x000fe40007800000 */
[----:B------:R-:W-:Y:S01]  /*0100*/  FMNMX R0, RZ, R0, !PT ;  /* 0x00000000ff007209 */ /* 0x000fe20007800000 */
[----:B------:R-:W1:Y:S03]  /*0110*/  LDC.64 R2, c[0x0][0x210] ;  /* 0x00008400ff027b82 */ /* 0x000e660000000a00 */
[----:B------:R-:W2:Y:S08]  /*0120*/  F2I.TRUNC.NTZ R4, R4 ;  /* 0x0000000400047305 */ /* 0x000eb0000020f100 */
[----:B------:R-:W3:Y:S01]  /*0130*/  F2I.TRUNC.NTZ R0, R0 ;  /* 0x0000000000007305 */ /* 0x000ee2000020f100 */
[----:B--2---:R-:W-:-:S05]  /*0140*/  VIMNMX R6, R4, 0xe, PT ;  /* 0x0000000e04067848 */ /* 0x004fca0003fe0100 */
[----:B------:R-:W-:Y:S02]  /*0150*/  VIADD R6, R6, 0x1 ;  /* 0x0000000106067836 */ /* 0x000fe40000000000 */
[----:B-1----:R-:W-:Y:S01]  /*0160*/  IMAD.WIDE R2, R5, 0x8, R2 ;  /* 0x0000000805027825 */ /* 0x002fe200078e0202 */
[----:B---3--:R-:W-:Y:S02]  /*0170*/  VIMNMX R7, R0, 0xe, PT ;  /* 0x0000000e00077848 */ /* 0x008fe40003fe0100 */
[----:B------:R-:W-:Y:S02]  /*0180*/  SHF.R.S32.HI R5, RZ, 0x1f, R6 ;  /* 0x0000001fff057819 */ /* 0x000fe40000011406 */
[----:B------:R-:W-:-:S04]  /*0190*/  IADD3 R8, R7, 0x1, RZ ;  /* 0x0000000107087810 */ /* 0x000fc80007ffe0ff */
[----:B------:R-:W-:Y:S01]  /*01a0*/  SHF.R.S32.HI R7, RZ, 0x1f, R8 ;  /* 0x0000001fff077819 */ /* 0x000fe20000011408 */
[----:B------:R-:W-:Y:S06]  /*01b0*/  @P0 EXIT ;  /* 0x000000000000094d */ /* 0x000fec0003800000 */
[----:B------:R-:W-:Y:S01]  /*01c0*/  IMAD.MOV.U32 R4, RZ, RZ, R6 ;  /* 0x000000ffff047224 */ /* 0x000fe200078e0006 */
[----:B------:R-:W-:Y:S01]  /*01d0*/  MOV R6, R8 ;  /* 0x0000000800067202 */ /* 0x000fe20000000f00 */
[----:B------:R-:W-:-:S04]  /*01e0*/  ULDC.64 UR4, c[0x0][0x208] ;  /* 0x0000820000047ab9 */ /* 0x000fc80000000a00 */
[----:B------:R-:W-:Y:S01]  /*01f0*/  STG.E.128 desc[UR4][R2.64], R4 ;  /* 0x0000000402007986 */ /* 0x000fe2000c101d04 */
[----:B------:R-:W-:Y:S05]  /*0200*/  EXIT ;  /* 0x000000000000794d */ /* 0x000fea0003800000 */
.L_x_0:
[----:B------:R-:W-:-:S00]  /*0210*/  BRA `(.L_x_0) ;  /* 0xfffffffc00fc7947 */ /* 0x000fc0000383ffff */
[----:B------:R-:W-:-:S00]  /*0220*/  NOP ;  /* 0x0000000000007918 */ /* 0x000fc00000000000 */
        /* <DEDUP_REMOVED lines=13> */
.L_x_1:


//--------------------- .nv.constant0.triton_poi_fused_add_clamp_132 --------------------------
	.section	.nv.constant0.triton_poi_fused_add_clamp_132,"a",@progbits
	.sectionflags	@""
	.align	4
.nv.constant0.triton_poi_fused_add_clamp_132:
	.zero		540
